//
// Generated by NVIDIA NVVM Compiler
//
// Compiler Build ID: CL-36424714
// Cuda compilation tools, release 13.0, V13.0.88
// Based on NVVM 20.0.0
//

.version 9.0
.target sm_100
.address_size 64

	// .globl	_Z22ones_complement_kernelPiS_i

.visible .entry _Z22ones_complement_kernelPiS_i(
	.param .u64 .ptr .align 1 _Z22ones_complement_kernelPiS_i_param_0,
	.param .u64 .ptr .align 1 _Z22ones_complement_kernelPiS_i_param_1,
	.param .u32 _Z22ones_complement_kernelPiS_i_param_2
)
{
	.reg .pred 	%p<2>;
	.reg .b32 	%r<8>;
	.reg .b64 	%rd<8>;

	ld.param.u64 	%rd1, [_Z22ones_complement_kernelPiS_i_param_0];
	ld.param.u64 	%rd2, [_Z22ones_complement_kernelPiS_i_param_1];
	ld.param.u32 	%r2, [_Z22ones_complement_kernelPiS_i_param_2];
	mov.u32 	%r3, %ctaid.x;
	mov.u32 	%r4, %ntid.x;
	mov.u32 	%r5, %tid.x;
	mad.lo.s32 	%r1, %r3, %r4, %r5;
	setp.ge.s32 	%p1, %r1, %r2;
	@%p1 bra 	$L__BB0_2;
	cvta.to.global.u64 	%rd3, %rd1;
	cvta.to.global.u64 	%rd4, %rd2;
	mul.wide.s32 	%rd5, %r1, 4;
	add.s64 	%rd6, %rd3, %rd5;
	ld.global.u32 	%r6, [%rd6];
	not.b32 	%r7, %r6;
	add.s64 	%rd7, %rd4, %rd5;
	st.global.u32 	[%rd7], %r7;
$L__BB0_2:
	ret;

}


// ===== COMPILED SASS (sm_100) =====

	.target	sm_100

	.elftype	@"ET_EXEC"


//--------------------- .note.nv.tkinfo           --------------------------
	.section	.note.nv.tkinfo,"",@"SHT_NOTE"
	.sectionflags	@"SHF_NOTE_NV_TKINFO"
	.tkinfo
        /*0018*/ 	.word	0x00000002
        /*0030*/ 	.string	""
        /*0030*/ 	.string	"ptxas"
        /*0030*/ 	.string	"Cuda compilation tools, release 13.0, V13.0.88"
        /*0030*/ 	.string	"Build cuda_13.0.r13.0/compiler.36424714_0"
        /*0030*/ 	.string	"-arch sm_100 -m 64 "



//--------------------- .note.nv.cuinfo           --------------------------
	.section	.note.nv.cuinfo,"",@"SHT_NOTE"
	.sectionflags	@"SHF_NOTE_NV_CUINFO"
        /*0018*/ 	.short	0x0002
        /*001a*/ 	.short	0x0064
        /*001c*/ 	.short	0x0082
	.zero		2


//--------------------- .nv.info                  --------------------------
	.section	.nv.info,"",@"SHT_CUDA_INFO"
	.align	4


	//----- nvinfo : EIATTR_REGCOUNT
	.align		4
        /*0000*/ 	.byte	0x04, 0x2f
        /*0002*/ 	.short	(.L_1 - .L_0)
	.align		4
.L_0:
        /*0004*/ 	.word	index@(_Z22ones_complement_kernelPiS_i)
        /*0008*/ 	.word	0x0000000a


	//----- nvinfo : EIATTR_FRAME_SIZE
	.align		4
.L_1:
        /*000c*/ 	.byte	0x04, 0x11
        /*000e*/ 	.short	(.L_3 - .L_2)
	.align		4
.L_2:
        /*0010*/ 	.word	index@(_Z22ones_complement_kernelPiS_i)
        /*0014*/ 	.word	0x00000000


	//----- nvinfo : EIATTR_MIN_STACK_SIZE
	.align		4
.L_3:
        /*0018*/ 	.byte	0x04, 0x12
        /*001a*/ 	.short	(.L_5 - .L_4)
	.align		4
.L_4:
        /*001c*/ 	.word	index@(_Z22ones_complement_kernelPiS_i)
        /*0020*/ 	.word	0x00000000
.L_5:


//--------------------- .nv.compat                --------------------------
	.section	.nv.compat,"",@"SHT_CUDA_COMPAT_INFO"
	.align	4
        /*0000*/ 	.byte	0x02, 0x09, 0x00, 0x00, 0x02, 0x02, 0x01, 0x00, 0x02, 0x05, 0x05, 0x00, 0x03, 0x07, 0x01, 0x01
        /*0010*/ 	.byte	0x02, 0x03, 0x00, 0x00, 0x02, 0x06, 0x01, 0x00, 0x04, 0x0b, 0x08, 0x00, 0x09, 0x00, 0x00, 0x00
        /*0020*/ 	.byte	0x00, 0x00, 0x00, 0x00


//--------------------- .nv.info._Z22ones_complement_kernelPiS_i --------------------------
	.section	.nv.info._Z22ones_complement_kernelPiS_i,"",@"SHT_CUDA_INFO"
	.sectionflags	@""
	.align	4


	//----- nvinfo : EIATTR_CUDA_API_VERSION
	.align		4
        /*0000*/ 	.byte	0x04, 0x37
        /*0002*/ 	.short	(.L_7 - .L_6)
.L_6:
        /*0004*/ 	.word	0x00000082


	//----- nvinfo : EIATTR_KPARAM_INFO
	.align		4
.L_7:
        /*0008*/ 	.byte	0x04, 0x17
        /*000a*/ 	.short	(.L_9 - .L_8)
.L_8:
        /*000c*/ 	.word	0x00000000
        /*0010*/ 	.short	0x0002
        /*0012*/ 	.short	0x0010
        /*0014*/ 	.byte	0x00, 0xf0, 0x11, 0x00


	//----- nvinfo : EIATTR_KPARAM_INFO
	.align		4
.L_9:
        /*0018*/ 	.byte	0x04, 0x17
        /*001a*/ 	.short	(.L_11 - .L_10)
.L_10:
        /*001c*/ 	.word	0x00000000
        /*0020*/ 	.short	0x0001
        /*0022*/ 	.short	0x0008
        /*0024*/ 	.byte	0x00, 0xf5, 0x21, 0x00


	//----- nvinfo : EIATTR_KPARAM_INFO
	.align		4
.L_11:
        /*0028*/ 	.byte	0x04, 0x17
        /*002a*/ 	.short	(.L_13 - .L_12)
.L_12:
        /*002c*/ 	.word	0x00000000
        /*0030*/ 	.short	0x0000
        /*0032*/ 	.short	0x0000
        /*0034*/ 	.byte	0x00, 0xf5, 0x21, 0x00


	//----- nvinfo : EIATTR_SPARSE_MMA_MASK
	.align		4
.L_13:
        /*0038*/ 	.byte	0x03, 0x50
        /*003a*/ 	.short	0x0000


	//----- nvinfo : EIATTR_MAXREG_COUNT
	.align		4
        /*003c*/ 	.byte	0x03, 0x1b
        /*003e*/ 	.short	0x00ff


	//----- nvinfo : EIATTR_MERCURY_ISA_VERSION
	.align		4
        /*0040*/ 	.byte	0x03, 0x5f
        /*0042*/ 	.short	0x0101


	//----- nvinfo : EIATTR_VRC_CTA_INIT_COUNT
	.align		4
        /*0044*/ 	.byte	0x02, 0x4a
	.zero		1
	.zero		1


	//----- nvinfo : EIATTR_EXIT_INSTR_OFFSETS
	.align		4
        /*0048*/ 	.byte	0x04, 0x1c
        /*004a*/ 	.short	(.L_15 - .L_14)


	//   ....[0]....
.L_14:
        /*004c*/ 	.word	0x00000070


	//   ....[1]....
        /*0050*/ 	.word	0x00000100


	//----- nvinfo : EIATTR_CBANK_PARAM_SIZE
	.align		4
.L_15:
        /*0054*/ 	.byte	0x03, 0x19
        /*0056*/ 	.short	0x0014


	//----- nvinfo : EIATTR_PARAM_CBANK
	.align		4
        /*0058*/ 	.byte	0x04, 0x0a
        /*005a*/ 	.short	(.L_17 - .L_16)
	.align		4
.L_16:
        /*005c*/ 	.word	index@(.nv.constant0._Z22ones_complement_kernelPiS_i)
        /*0060*/ 	.short	0x0380
        /*0062*/ 	.short	0x0014


	//----- nvinfo : EIATTR_SW_WAR
	.align		4
.L_17:
        /*0064*/ 	.byte	0x04, 0x36
        /*0066*/ 	.short	(.L_19 - .L_18)
.L_18:
        /*0068*/ 	.word	0x00000008
.L_19:


//--------------------- .nv.callgraph             --------------------------
	.section	.nv.callgraph,"",@"SHT_CUDA_CALLGRAPH"
	.align	4
	.sectionentsize	8
	.align		4
        /*0000*/ 	.word	0x00000000
	.align		4
        /*0004*/ 	.word	0xffffffff
	.align		4
        /*0008*/ 	.word	0x00000000
	.align		4
        /*000c*/ 	.word	0xfffffffe
	.align		4
        /*0010*/ 	.word	0x00000000
	.align		4
        /*0014*/ 	.word	0xfffffffd
	.align		4
        /*0018*/ 	.word	0x00000000
	.align		4
        /*001c*/ 	.word	0xfffffffc


//--------------------- .text._Z22ones_complement_kernelPiS_i --------------------------
	.section	.text._Z22ones_complement_kernelPiS_i,"ax",@progbits
	.align	128
        .global         _Z22ones_complement_kernelPiS_i
        .type           _Z22ones_complement_kernelPiS_i,@function
        .size           _Z22ones_complement_kernelPiS_i,(.L_x_1 - _Z22ones_complement_kernelPiS_i)
        .other          _Z22ones_complement_kernelPiS_i,@"STO_CUDA_ENTRY STV_DEFAULT"
_Z22ones_complement_kernelPiS_i:
.text._Z22ones_complement_kernelPiS_i:
[----:B------:R-:W-:Y:S01]  /*0000*/  LDC R1, c[0x0][0x37c] ;  /* 0x0000df00ff017b82 */ /* 0x000fe20000000800 */
[----:B------:R-:W0:Y:S07]  /*0010*/  S2R R0, SR_TID.X ;  /* 0x0000000000007919 */ /* 0x000e2e0000002100 */
[----:B------:R-:W0:Y:S01]  /*0020*/  S2UR UR4, SR_CTAID.X ;  /* 0x00000000000479c3 */ /* 0x000e220000002500 */
[----:B------:R-:W1:Y:S07]  /*0030*/  LDCU UR5, c[0x0][0x390] ;  /* 0x00007200ff0577ac */ /* 0x000e6e0008000800 */
[----:B------:R-:W0:Y:S02]  /*0040*/  LDC R7, c[0x0][0x360] ;  /* 0x0000d800ff077b82 */ /* 0x000e240000000800 */
[----:B0-----:R-:W-:-:S05]  /*0050*/  IMAD R7, R7, UR4, R0 ;  /* 0x0000000407077c24 */ /* 0x001fca000f8e0200 */
[----:B-1----:R-:W-:-:S13]  /*0060*/  ISETP.GE.AND P0, PT, R7, UR5, PT ;  /* 0x0000000507007c0c */ /* 0x002fda000bf06270 */
[----:B------:R-:W-:Y:S05]  /*0070*/  @P0 EXIT ;  /* 0x000000000000094d */ /* 0x000fea0003800000 */
[----:B------:R-:W0:Y:S01]  /*0080*/  LDC.64 R2, c[0x0][0x380] ;  /* 0x0000e000ff027b82 */ /* 0x000e220000000a00 */
[----:B------:R-:W1:Y:S07]  /*0090*/  LDCU.64 UR4, c[0x0][0x358] ;  /* 0x00006b00ff0477ac */ /* 0x000e6e0008000a00 */
[----:B------:R-:W2:Y:S01]  /*00a0*/  LDC.64 R4, c[0x0][0x388] ;  /* 0x0000e200ff047b82 */ /* 0x000ea20000000a00 */
[----:B0-----:R-:W-:-:S06]  /*00b0*/  IMAD.WIDE R2, R7, 0x4, R2 ;  /* 0x0000000407027825 */ /* 0x001fcc00078e0202 */
[----:B-1----:R-:W3:Y:S01]  /*00c0*/  LDG.E R2, desc[UR4][R2.64] ;  /* 0x0000000402027981 */ /* 0x002ee2000c1e1900 */
[----:B--2---:R-:W-:Y:S01]  /*00d0*/  IMAD.WIDE R4, R7, 0x4, R4 ;  /* 0x0000000407047825 */ /* 0x004fe200078e0204 */
[----:B---3--:R-:W-:-:S05]  /*00e0*/  LOP3.LUT R7, RZ, R2, RZ, 0x33, !PT ;  /* 0x00000002ff077212 */ /* 0x008fca00078e33ff */
[----:B------:R-:W-:Y:S01]  /*00f0*/  STG.E desc[UR4][R4.64], R7 ;  /* 0x0000000704007986 */ /* 0x000fe2000c101904 */
[----:B------:R-:W-:Y:S05]  /*0100*/  EXIT ;  /* 0x000000000000794d */ /* 0x000fea0003800000 */
.L_x_0:
[----:B------:R-:W-:-:S00]  /*0110*/  BRA `(.L_x_0) ;  /* 0xfffffffc00fc7947 */ /* 0x000fc0000383ffff */
[----:B------:R-:W-:-:S00]  /*0120*/  NOP ;  /* 0x0000000000007918 */ /* 0x000fc00000000000 */
        /* <DEDUP_REMOVED lines=13> */
.L_x_1:


//--------------------- .nv.shared.reserved.0     --------------------------
	.section	.nv.shared.reserved.0,"aw",@nobits
	.weak		__nv_reservedSMEM_offset_0_alias
	.size		__nv_reservedSMEM_offset_0_alias, 0, 64
	.other		__nv_reservedSMEM_offset_0_alias,@"STO_CUDA_RESERVED_SHARED STV_DEFAULT"
__nv_reservedSMEM_offset_0_alias:
	.zero		0
	.zero		64


//--------------------- .nv.constant0._Z22ones_complement_kernelPiS_i --------------------------
	.section	.nv.constant0._Z22ones_complement_kernelPiS_i,"a",@progbits
	.sectionflags	@""
	.align	4
.nv.constant0._Z22ones_complement_kernelPiS_i:
	.zero		916


//--------------------- SYMBOLS --------------------------

	.type		.nv.reservedSmem.offset0,@object
	.size		.nv.reservedSmem.offset0,0x4
